//
// Generated by NVIDIA NVVM Compiler
//
// Compiler Build ID: CL-36424714
// Cuda compilation tools, release 13.0, V13.0.88
// Based on NVVM 20.0.0
//

.version 9.0
.target sm_100
.address_size 64

	// .globl	_Z14sumArraysOnGPUPfS_S_i
.extern .func  (.param .b32 func_retval0) vprintf
(
	.param .b64 vprintf_param_0,
	.param .b64 vprintf_param_1
)
;
.global .align 1 .b8 $str[79] = {116, 104, 114, 101, 97, 100, 95, 105, 100, 32, 40, 37, 100, 44, 37, 100, 41, 32, 98, 108, 111, 99, 107, 95, 105, 100, 32, 40, 37, 100, 44, 37, 100, 41, 32, 99, 111, 111, 114, 100, 105, 110, 97, 116, 101, 40, 37, 100, 44, 37, 100, 41, 103, 108, 111, 98, 97, 108, 32, 105, 110, 100, 101, 120, 32, 37, 50, 100, 32, 105, 118, 97, 108, 32, 37, 50, 100, 10};

.visible .entry _Z14sumArraysOnGPUPfS_S_i(
	.param .u64 .ptr .align 1 _Z14sumArraysOnGPUPfS_S_i_param_0,
	.param .u64 .ptr .align 1 _Z14sumArraysOnGPUPfS_S_i_param_1,
	.param .u64 .ptr .align 1 _Z14sumArraysOnGPUPfS_S_i_param_2,
	.param .u32 _Z14sumArraysOnGPUPfS_S_i_param_3
)
{
	.reg .pred 	%p<2>;
	.reg .b32 	%r<6>;
	.reg .b32 	%f<4>;
	.reg .b64 	%rd<11>;

	ld.param.u64 	%rd1, [_Z14sumArraysOnGPUPfS_S_i_param_0];
	ld.param.u64 	%rd2, [_Z14sumArraysOnGPUPfS_S_i_param_1];
	ld.param.u64 	%rd3, [_Z14sumArraysOnGPUPfS_S_i_param_2];
	ld.param.u32 	%r2, [_Z14sumArraysOnGPUPfS_S_i_param_3];
	mov.u32 	%r3, %ctaid.x;
	mov.u32 	%r4, %ntid.x;
	mov.u32 	%r5, %tid.x;
	mad.lo.s32 	%r1, %r3, %r4, %r5;
	setp.ge.s32 	%p1, %r1, %r2;
	@%p1 bra 	$L__BB0_2;
	cvta.to.global.u64 	%rd4, %rd1;
	cvta.to.global.u64 	%rd5, %rd2;
	cvta.to.global.u64 	%rd6, %rd3;
	mul.wide.s32 	%rd7, %r1, 4;
	add.s64 	%rd8, %rd4, %rd7;
	ld.global.f32 	%f1, [%rd8];
	add.s64 	%rd9, %rd5, %rd7;
	ld.global.f32 	%f2, [%rd9];
	add.f32 	%f3, %f1, %f2;
	add.s64 	%rd10, %rd6, %rd7;
	st.global.f32 	[%rd10], %f3;
$L__BB0_2:
	ret;

}
	// .globl	_Z16printThreadIndexPiii
.visible .entry _Z16printThreadIndexPiii(
	.param .u64 .ptr .align 1 _Z16printThreadIndexPiii_param_0,
	.param .u32 _Z16printThreadIndexPiii_param_1,
	.param .u32 _Z16printThreadIndexPiii_param_2
)
{
	.local .align 16 .b8 	__local_depot1[32];
	.reg .b64 	%SP;
	.reg .b64 	%SPL;
	.reg .b32 	%r<14>;
	.reg .b64 	%rd<9>;

	mov.u64 	%SPL, __local_depot1;
	cvta.local.u64 	%SP, %SPL;
	ld.param.u64 	%rd1, [_Z16printThreadIndexPiii_param_0];
	ld.param.u32 	%r1, [_Z16printThreadIndexPiii_param_1];
	cvta.to.global.u64 	%rd2, %rd1;
	add.u64 	%rd3, %SP, 0;
	add.u64 	%rd4, %SPL, 0;
	mov.u32 	%r2, %tid.x;
	mov.u32 	%r3, %ctaid.x;
	mov.u32 	%r4, %ntid.x;
	mad.lo.s32 	%r5, %r3, %r4, %r2;
	mov.u32 	%r6, %tid.y;
	mov.u32 	%r7, %ctaid.y;
	mov.u32 	%r8, %ntid.y;
	mad.lo.s32 	%r9, %r7, %r8, %r6;
	mad.lo.s32 	%r10, %r1, %r9, %r5;
	mul.wide.u32 	%rd5, %r10, 4;
	add.s64 	%rd6, %rd2, %rd5;
	ld.global.u32 	%r11, [%rd6];
	st.local.v4.u32 	[%rd4], {%r2, %r6, %r3, %r7};
	st.local.v4.u32 	[%rd4+16], {%r5, %r9, %r10, %r11};
	mov.u64 	%rd7, $str;
	cvta.global.u64 	%rd8, %rd7;
	{ // callseq 0, 0
	.param .b64 param0;
	st.param.b64 	[param0], %rd8;
	.param .b64 param1;
	st.param.b64 	[param1], %rd3;
	.param .b32 retval0;
	call.uni (retval0), 
	vprintf, 
	(
	param0, 
	param1
	);
	ld.param.b32 	%r12, [retval0];
	} // callseq 0
	ret;

}


// ===== COMPILED SASS (sm_100) =====

	.target	sm_100

	.elftype	@"ET_EXEC"


//--------------------- .note.nv.tkinfo           --------------------------
	.section	.note.nv.tkinfo,"",@"SHT_NOTE"
	.sectionflags	@"SHF_NOTE_NV_TKINFO"
	.tkinfo
        /*0018*/ 	.word	0x00000002
        /*0030*/ 	.string	""
        /*0030*/ 	.string	"ptxas"
        /*0030*/ 	.string	"Cuda compilation tools, release 13.0, V13.0.88"
        /*0030*/ 	.string	"Build cuda_13.0.r13.0/compiler.36424714_0"
        /*0030*/ 	.string	"-arch sm_100 -m 64 "



//--------------------- .note.nv.cuinfo           --------------------------
	.section	.note.nv.cuinfo,"",@"SHT_NOTE"
	.sectionflags	@"SHF_NOTE_NV_CUINFO"
        /*0018*/ 	.short	0x0002
        /*001a*/ 	.short	0x0064
        /*001c*/ 	.short	0x0082
	.zero		2


//--------------------- .nv.info                  --------------------------
	.section	.nv.info,"",@"SHT_CUDA_INFO"
	.align	4


	//----- nvinfo : EIATTR_REGCOUNT
	.align		4
        /*0000*/ 	.byte	0x04, 0x2f
        /*0002*/ 	.short	(.L_2 - .L_1)
	.align		4
.L_1:
        /*0004*/ 	.word	index@(_Z14sumArraysOnGPUPfS_S_i)
        /*0008*/ 	.word	0x0000000c


	//----- nvinfo : EIATTR_FRAME_SIZE
	.align		4
.L_2:
        /*000c*/ 	.byte	0x04, 0x11
        /*000e*/ 	.short	(.L_4 - .L_3)
	.align		4
.L_3:
        /*0010*/ 	.word	index@(_Z14sumArraysOnGPUPfS_S_i)
        /*0014*/ 	.word	0x00000000


	//----- nvinfo : EIATTR_REGCOUNT
	.align		4
.L_4:
        /*0018*/ 	.byte	0x04, 0x2f
        /*001a*/ 	.short	(.L_6 - .L_5)
	.align		4
.L_5:
        /*001c*/ 	.word	index@(_Z16printThreadIndexPiii)
        /*0020*/ 	.word	0x00000018


	//----- nvinfo : EIATTR_FRAME_SIZE
	.align		4
.L_6:
        /*0024*/ 	.byte	0x04, 0x11
        /*0026*/ 	.short	(.L_8 - .L_7)
	.align		4
.L_7:
        /*0028*/ 	.word	index@(_Z16printThreadIndexPiii)
        /*002c*/ 	.word	0x00000020


	//----- nvinfo : EIATTR_MIN_STACK_SIZE
	.align		4
.L_8:
        /*0030*/ 	.byte	0x04, 0x12
        /*0032*/ 	.short	(.L_10 - .L_9)
	.align		4
.L_9:
        /*0034*/ 	.word	index@(_Z16printThreadIndexPiii)
        /*0038*/ 	.word	0x00000020


	//----- nvinfo : EIATTR_MIN_STACK_SIZE
	.align		4
.L_10:
        /*003c*/ 	.byte	0x04, 0x12
        /*003e*/ 	.short	(.L_12 - .L_11)
	.align		4
.L_11:
        /*0040*/ 	.word	index@(_Z14sumArraysOnGPUPfS_S_i)
        /*0044*/ 	.word	0x00000000
.L_12:


//--------------------- .nv.compat                --------------------------
	.section	.nv.compat,"",@"SHT_CUDA_COMPAT_INFO"
	.align	4
        /*0000*/ 	.byte	0x02, 0x09, 0x00, 0x00, 0x02, 0x02, 0x01, 0x00, 0x02, 0x05, 0x05, 0x00, 0x03, 0x07, 0x01, 0x01
        /*0010*/ 	.byte	0x02, 0x03, 0x00, 0x00, 0x02, 0x06, 0x01, 0x00, 0x04, 0x0b, 0x08, 0x00, 0x09, 0x00, 0x00, 0x00
        /*0020*/ 	.byte	0x00, 0x00, 0x00, 0x00


//--------------------- .nv.info._Z16printThreadIndexPiii --------------------------
	.section	.nv.info._Z16printThreadIndexPiii,"",@"SHT_CUDA_INFO"
	.sectionflags	@""
	.align	4


	//----- nvinfo : EIATTR_CUDA_API_VERSION
	.align		4
        /*0000*/ 	.byte	0x04, 0x37
        /*0002*/ 	.short	(.L_14 - .L_13)
.L_13:
        /*0004*/ 	.word	0x00000082


	//----- nvinfo : EIATTR_KPARAM_INFO
	.align		4
.L_14:
        /*0008*/ 	.byte	0x04, 0x17
        /*000a*/ 	.short	(.L_16 - .L_15)
.L_15:
        /*000c*/ 	.word	0x00000000
        /*0010*/ 	.short	0x0002
        /*0012*/ 	.short	0x000c
        /*0014*/ 	.byte	0x00, 0xf0, 0x11, 0x00


	//----- nvinfo : EIATTR_KPARAM_INFO
	.align		4
.L_16:
        /*0018*/ 	.byte	0x04, 0x17
        /*001a*/ 	.short	(.L_18 - .L_17)
.L_17:
        /*001c*/ 	.word	0x00000000
        /*0020*/ 	.short	0x0001
        /*0022*/ 	.short	0x0008
        /*0024*/ 	.byte	0x00, 0xf0, 0x11, 0x00


	//----- nvinfo : EIATTR_KPARAM_INFO
	.align		4
.L_18:
        /*0028*/ 	.byte	0x04, 0x17
        /*002a*/ 	.short	(.L_20 - .L_19)
.L_19:
        /*002c*/ 	.word	0x00000000
        /*0030*/ 	.short	0x0000
        /*0032*/ 	.short	0x0000
        /*0034*/ 	.byte	0x00, 0xf5, 0x21, 0x00


	//----- nvinfo : EIATTR_SPARSE_MMA_MASK
	.align		4
.L_20:
        /*0038*/ 	.byte	0x03, 0x50
        /*003a*/ 	.short	0x0000


	//----- nvinfo : EIATTR_MAXREG_COUNT
	.align		4
        /*003c*/ 	.byte	0x03, 0x1b
        /*003e*/ 	.short	0x00ff


	//----- nvinfo : EIATTR_EXTERNS
	.align		4
        /*0040*/ 	.byte	0x04, 0x0f
        /*0042*/ 	.short	(.L_22 - .L_21)


	//   ....[0]....
	.align		4
.L_21:
        /*0044*/ 	.word	index@(vprintf)


	//----- nvinfo : EIATTR_MERCURY_ISA_VERSION
	.align		4
.L_22:
        /*0048*/ 	.byte	0x03, 0x5f
        /*004a*/ 	.short	0x0101


	//----- nvinfo : EIATTR_VRC_CTA_INIT_COUNT
	.align		4
        /*004c*/ 	.byte	0x02, 0x4a
	.zero		1
	.zero		1


	//----- nvinfo : EIATTR_SYSCALL_OFFSETS
	.align		4
        /*0050*/ 	.byte	0x04, 0x46
        /*0052*/ 	.short	(.L_24 - .L_23)


	//   ....[0]....
.L_23:
        /*0054*/ 	.word	0x000001c0


	//----- nvinfo : EIATTR_EXIT_INSTR_OFFSETS
	.align		4
.L_24:
        /*0058*/ 	.byte	0x04, 0x1c
        /*005a*/ 	.short	(.L_26 - .L_25)


	//   ....[0]....
.L_25:
        /*005c*/ 	.word	0x000001d0


	//----- nvinfo : EIATTR_CBANK_PARAM_SIZE
	.align		4
.L_26:
        /*0060*/ 	.byte	0x03, 0x19
        /*0062*/ 	.short	0x0010


	//----- nvinfo : EIATTR_PARAM_CBANK
	.align		4
        /*0064*/ 	.byte	0x04, 0x0a
        /*0066*/ 	.short	(.L_28 - .L_27)
	.align		4
.L_27:
        /*0068*/ 	.word	index@(.nv.constant0._Z16printThreadIndexPiii)
        /*006c*/ 	.short	0x0380
        /*006e*/ 	.short	0x0010


	//----- nvinfo : EIATTR_SW_WAR
	.align		4
.L_28:
        /*0070*/ 	.byte	0x04, 0x36
        /*0072*/ 	.short	(.L_30 - .L_29)
.L_29:
        /*0074*/ 	.word	0x00000008
.L_30:


//--------------------- .nv.info._Z14sumArraysOnGPUPfS_S_i --------------------------
	.section	.nv.info._Z14sumArraysOnGPUPfS_S_i,"",@"SHT_CUDA_INFO"
	.sectionflags	@""
	.align	4


	//----- nvinfo : EIATTR_CUDA_API_VERSION
	.align		4
        /*0000*/ 	.byte	0x04, 0x37
        /*0002*/ 	.short	(.L_32 - .L_31)
.L_31:
        /*0004*/ 	.word	0x00000082


	//----- nvinfo : EIATTR_KPARAM_INFO
	.align		4
.L_32:
        /*0008*/ 	.byte	0x04, 0x17
        /*000a*/ 	.short	(.L_34 - .L_33)
.L_33:
        /*000c*/ 	.word	0x00000000
        /*0010*/ 	.short	0x0003
        /*0012*/ 	.short	0x0018
        /*0014*/ 	.byte	0x00, 0xf0, 0x11, 0x00


	//----- nvinfo : EIATTR_KPARAM_INFO
	.align		4
.L_34:
        /*0018*/ 	.byte	0x04, 0x17
        /*001a*/ 	.short	(.L_36 - .L_35)
.L_35:
        /*001c*/ 	.word	0x00000000
        /*0020*/ 	.short	0x0002
        /*0022*/ 	.short	0x0010
        /*0024*/ 	.byte	0x00, 0xf5, 0x21, 0x00


	//----- nvinfo : EIATTR_KPARAM_INFO
	.align		4
.L_36:
        /*0028*/ 	.byte	0x04, 0x17
        /*002a*/ 	.short	(.L_38 - .L_37)
.L_37:
        /*002c*/ 	.word	0x00000000
        /*0030*/ 	.short	0x0001
        /*0032*/ 	.short	0x0008
        /*0034*/ 	.byte	0x00, 0xf5, 0x21, 0x00


	//----- nvinfo : EIATTR_KPARAM_INFO
	.align		4
.L_38:
        /*0038*/ 	.byte	0x04, 0x17
        /*003a*/ 	.short	(.L_40 - .L_39)
.L_39:
        /*003c*/ 	.word	0x00000000
        /*0040*/ 	.short	0x0000
        /*0042*/ 	.short	0x0000
        /*0044*/ 	.byte	0x00, 0xf5, 0x21, 0x00


	//----- nvinfo : EIATTR_SPARSE_MMA_MASK
	.align		4
.L_40:
        /*0048*/ 	.byte	0x03, 0x50
        /*004a*/ 	.short	0x0000


	//----- nvinfo : EIATTR_MAXREG_COUNT
	.align		4
        /*004c*/ 	.byte	0x03, 0x1b
        /*004e*/ 	.short	0x00ff


	//----- nvinfo : EIATTR_MERCURY_ISA_VERSION
	.align		4
        /*0050*/ 	.byte	0x03, 0x5f
        /*0052*/ 	.short	0x0101


	//----- nvinfo : EIATTR_VRC_CTA_INIT_COUNT
	.align		4
        /*0054*/ 	.byte	0x02, 0x4a
	.zero		1
	.zero		1


	//----- nvinfo : EIATTR_EXIT_INSTR_OFFSETS
	.align		4
        /*0058*/ 	.byte	0x04, 0x1c
        /*005a*/ 	.short	(.L_42 - .L_41)


	//   ....[0]....
.L_41:
        /*005c*/ 	.word	0x00000070


	//   ....[1]....
        /*0060*/ 	.word	0x00000130


	//----- nvinfo : EIATTR_CBANK_PARAM_SIZE
	.align		4
.L_42:
        /*0064*/ 	.byte	0x03, 0x19
        /*0066*/ 	.short	0x001c


	//----- nvinfo : EIATTR_PARAM_CBANK
	.align		4
        /*0068*/ 	.byte	0x04, 0x0a
        /*006a*/ 	.short	(.L_44 - .L_43)
	.align		4
.L_43:
        /*006c*/ 	.word	index@(.nv.constant0._Z14sumArraysOnGPUPfS_S_i)
        /*0070*/ 	.short	0x0380
        /*0072*/ 	.short	0x001c


	//----- nvinfo : EIATTR_SW_WAR
	.align		4
.L_44:
        /*0074*/ 	.byte	0x04, 0x36
        /*0076*/ 	.short	(.L_46 - .L_45)
.L_45:
        /*0078*/ 	.word	0x00000008
.L_46:


//--------------------- .nv.callgraph             --------------------------
	.section	.nv.callgraph,"",@"SHT_CUDA_CALLGRAPH"
	.align	4
	.sectionentsize	8
	.align		4
        /*0000*/ 	.word	0x00000000
	.align		4
        /*0004*/ 	.word	0xffffffff
	.align		4
        /*0008*/ 	.word	index@(_Z16printThreadIndexPiii)
	.align		4
        /*000c*/ 	.word	index@(vprintf)
	.align		4
        /*0010*/ 	.word	0x00000000
	.align		4
        /*0014*/ 	.word	0xfffffffe
	.align		4
        /*0018*/ 	.word	0x00000000
	.align		4
        /*001c*/ 	.word	0xfffffffd
	.align		4
        /*0020*/ 	.word	0x00000000
	.align		4
        /*0024*/ 	.word	0xfffffffc


//--------------------- .nv.constant4             --------------------------
	.section	.nv.constant4,"a",@progbits
	.align	8
	.align		8
.nv.constant4:
        /*0000*/ 	.dword	vprintf
	.align		8
        /*0008*/ 	.dword	$str


//--------------------- .text._Z16printThreadIndexPiii --------------------------
	.section	.text._Z16printThreadIndexPiii,"ax",@progbits
	.align	128
        .global         _Z16printThreadIndexPiii
        .type           _Z16printThreadIndexPiii,@function
        .size           _Z16printThreadIndexPiii,(.L_x_3 - _Z16printThreadIndexPiii)
        .other          _Z16printThreadIndexPiii,@"STO_CUDA_ENTRY STV_DEFAULT"
_Z16printThreadIndexPiii:
.text._Z16printThreadIndexPiii:
[----:B------:R-:W0:Y:S01]  /*0000*/  LDC R1, c[0x0][0x37c] ;  /* 0x0000df00ff017b82 */ /* 0x000e220000000800 */
[----:B------:R-:W1:Y:S01]  /*0010*/  S2R R16, SR_TID.X ;  /* 0x0000000000107919 */ /* 0x000e620000002100 */
[----:B------:R-:W2:Y:S06]  /*0020*/  LDCU UR6, c[0x0][0x2fc] ;  /* 0x00005f80ff0677ac */ /* 0x000eac0008000800 */
[----:B------:R-:W3:Y:S01]  /*0030*/  LDC.64 R2, c[0x0][0x380] ;  /* 0x0000e000ff027b82 */ /* 0x000ee20000000a00 */
[----:B0-----:R-:W-:Y:S01]  /*0040*/  IADD3 R1, PT, PT, R1, -0x20, RZ ;  /* 0xffffffe001017810 */ /* 0x001fe20007ffe0ff */
[----:B------:R-:W1:Y:S01]  /*0050*/  S2R R18, SR_CTAID.X ;  /* 0x0000000000127919 */ /* 0x000e620000002500 */
[----:B------:R-:W1:Y:S01]  /*0060*/  LDCU UR7, c[0x0][0x360] ;  /* 0x00006c00ff0777ac */ /* 0x000e620008000800 */
[----:B------:R-:W0:Y:S01]  /*0070*/  S2R R17, SR_TID.Y ;  /* 0x0000000000117919 */ /* 0x000e220000002200 */
[----:B------:R-:W0:Y:S01]  /*0080*/  LDCU UR8, c[0x0][0x364] ;  /* 0x00006c80ff0877ac */ /* 0x000e220008000800 */
[----:B------:R-:W0:Y:S01]  /*0090*/  S2R R19, SR_CTAID.Y ;  /* 0x0000000000137919 */ /* 0x000e220000002600 */
[----:B------:R-:W4:Y:S01]  /*00a0*/  LDCU UR9, c[0x0][0x388] ;  /* 0x00007100ff0977ac */ /* 0x000f220008000800 */
[----:B------:R-:W5:Y:S01]  /*00b0*/  LDCU.64 UR4, c[0x0][0x358] ;  /* 0x00006b00ff0477ac */ /* 0x000f620008000a00 */
[----:B-1----:R-:W-:-:S02]  /*00c0*/  IMAD R8, R18, UR7, R16 ;  /* 0x0000000712087c24 */ /* 0x002fc4000f8e0210 */
[----:B0-----:R-:W-:-:S04]  /*00d0*/  IMAD R9, R19, UR8, R17 ;  /* 0x0000000813097c24 */ /* 0x001fc8000f8e0211 */
[----:B----4-:R-:W-:Y:S01]  /*00e0*/  IMAD R10, R9, UR9, R8 ;  /* 0x00000009090a7c24 */ /* 0x010fe2000f8e0208 */
[----:B------:R-:W-:Y:S01]  /*00f0*/  MOV R0, 0x0 ;  /* 0x0000000000007802 */ /* 0x000fe20000000f00 */
[----:B------:R0:W-:Y:S01]  /*0100*/  STL.128 [R1], R16 ;  /* 0x0000001001007387 */ /* 0x0001e20000100c00 */
[----:B------:R-:W1:Y:S01]  /*0110*/  LDCU.64 UR8, c[0x4][0x8] ;  /* 0x01000100ff0877ac */ /* 0x000e620008000a00 */
[----:B---3--:R-:W-:-:S05]  /*0120*/  IMAD.WIDE.U32 R2, R10, 0x4, R2 ;  /* 0x000000040a027825 */ /* 0x008fca00078e0002 */
[----:B-----5:R-:W3:Y:S01]  /*0130*/  LDG.E R11, desc[UR4][R2.64] ;  /* 0x00000004020b7981 */ /* 0x020ee2000c1e1900 */
[----:B------:R-:W4:Y:S01]  /*0140*/  LDCU UR4, c[0x0][0x2f8] ;  /* 0x00005f00ff0477ac */ /* 0x000f220008000800 */
[----:B------:R0:W0:Y:S01]  /*0150*/  LDC.64 R12, c[0x4][R0] ;  /* 0x01000000000c7b82 */ /* 0x0000220000000a00 */
[----:B-1----:R-:W-:Y:S02]  /*0160*/  MOV R4, UR8 ;  /* 0x0000000800047c02 */ /* 0x002fe40008000f00 */
[----:B------:R-:W-:Y:S02]  /*0170*/  MOV R5, UR9 ;  /* 0x0000000900057c02 */ /* 0x000fe40008000f00 */
[----:B----4-:R-:W-:-:S04]  /*0180*/  IADD3 R6, P0, PT, R1, UR4, RZ ;  /* 0x0000000401067c10 */ /* 0x010fc8000ff1e0ff */
[----:B--2---:R-:W-:Y:S01]  /*0190*/  IADD3.X R7, PT, PT, RZ, UR6, RZ, P0, !PT ;  /* 0x00000006ff077c10 */ /* 0x004fe200087fe4ff */
[----:B0--3--:R1:W-:Y:S08]  /*01a0*/  STL.128 [R1+0x10], R8 ;  /* 0x0000100801007387 */ /* 0x0093f00000100c00 */
[----:B------:R-:W-:-:S07]  /*01b0*/  LEPC R20, `(.L_x_0) ;  /* 0x000000001014794e */ /* 0x000fce0000000000 */
[----:B-1----:R-:W-:Y:S05]  /*01c0*/  CALL.ABS.NOINC R12 ;  /* 0x000000000c007343 */ /* 0x002fea0003c00000 */
.L_x_0:
[----:B------:R-:W-:Y:S05]  /*01d0*/  EXIT ;  /* 0x000000000000794d */ /* 0x000fea0003800000 */
.L_x_1:
[----:B------:R-:W-:-:S00]  /*01e0*/  BRA `(.L_x_1) ;  /* 0xfffffffc00fc7947 */ /* 0x000fc0000383ffff */
[----:B------:R-:W-:-:S00]  /*01f0*/  NOP ;  /* 0x0000000000007918 */ /* 0x000fc00000000000 */
        /* <DEDUP_REMOVED lines=8> */
.L_x_3:


//--------------------- .text._Z14sumArraysOnGPUPfS_S_i --------------------------
	.section	.text._Z14sumArraysOnGPUPfS_S_i,"ax",@progbits
	.align	128
        .global         _Z14sumArraysOnGPUPfS_S_i
        .type           _Z14sumArraysOnGPUPfS_S_i,@function
        .size           _Z14sumArraysOnGPUPfS_S_i,(.L_x_4 - _Z14sumArraysOnGPUPfS_S_i)
        .other          _Z14sumArraysOnGPUPfS_S_i,@"STO_CUDA_ENTRY STV_DEFAULT"
_Z14sumArraysOnGPUPfS_S_i:
.text._Z14sumArraysOnGPUPfS_S_i:
[----:B------:R-:W-:Y:S01]  /*0000*/  LDC R1, c[0x0][0x37c] ;  /* 0x0000df00ff017b82 */ /* 0x000fe20000000800 */
[----:B------:R-:W0:Y:S07]  /*0010*/  S2R R0, SR_TID.X ;  /* 0x0000000000007919 */ /* 0x000e2e0000002100 */
[----:B------:R-:W0:Y:S01]  /*0020*/  S2UR UR4, SR_CTAID.X ;  /* 0x00000000000479c3 */ /* 0x000e220000002500 */
[----:B------:R-:W1:Y:S07]  /*0030*/  LDCU UR5, c[0x0][0x398] ;  /* 0x00007300ff0577ac */ /* 0x000e6e0008000800 */
[----:B------:R-:W0:Y:S02]  /*0040*/  LDC R9, c[0x0][0x360] ;  /* 0x0000d800ff097b82 */ /* 0x000e240000000800 */
[----:B0-----:R-:W-:-:S05]  /*0050*/  IMAD R9, R9, UR4, R0 ;  /* 0x0000000409097c24 */ /* 0x001fca000f8e0200 */
[----:B-1----:R-:W-:-:S13]  /*0060*/  ISETP.GE.AND P0, PT, R9, UR5, PT ;  /* 0x0000000509007c0c */ /* 0x002fda000bf06270 */
[----:B------:R-:W-:Y:S05]  /*0070*/  @P0 EXIT ;  /* 0x000000000000094d */ /* 0x000fea0003800000 */
[----:B------:R-:W0:Y:S01]  /*0080*/  LDC.64 R2, c[0x0][0x380] ;  /* 0x0000e000ff027b82 */ /* 0x000e220000000a00 */
[----:B------:R-:W1:Y:S07]  /*0090*/  LDCU.64 UR4, c[0x0][0x358] ;  /* 0x00006b00ff0477ac */ /* 0x000e6e0008000a00 */
[----:B------:R-:W2:Y:S08]  /*00a0*/  LDC.64 R4, c[0x0][0x388] ;  /* 0x0000e200ff047b82 */ /* 0x000eb00000000a00 */
[----:B------:R-:W3:Y:S01]  /*00b0*/  LDC.64 R6, c[0x0][0x390] ;  /* 0x0000e400ff067b82 */ /* 0x000ee20000000a00 */
[----:B0-----:R-:W-:-:S06]  /*00c0*/  IMAD.WIDE R2, R9, 0x4, R2 ;  /* 0x0000000409027825 */ /* 0x001fcc00078e0202 */
[----:B-1----:R-:W4:Y:S01]  /*00d0*/  LDG.E R2, desc[UR4][R2.64] ;  /* 0x0000000402027981 */ /* 0x002f22000c1e1900 */
[----:B--2---:R-:W-:-:S06]  /*00e0*/  IMAD.WIDE R4, R9, 0x4, R4 ;  /* 0x0000000409047825 */ /* 0x004fcc00078e0204 */
[----:B------:R-:W4:Y:S01]  /*00f0*/  LDG.E R5, desc[UR4][R4.64] ;  /* 0x0000000404057981 */ /* 0x000f22000c1e1900 */
[----:B---3--:R-:W-:-:S04]  /*0100*/  IMAD.WIDE R6, R9, 0x4, R6 ;  /* 0x0000000409067825 */ /* 0x008fc800078e0206 */
[----:B----4-:R-:W-:-:S05]  /*0110*/  FADD R9, R2, R5 ;  /* 0x0000000502097221 */ /* 0x010fca0000000000 */
[----:B------:R-:W-:Y:S01]  /*0120*/  STG.E desc[UR4][R6.64], R9 ;  /* 0x0000000906007986 */ /* 0x000fe2000c101904 */
[----:B------:R-:W-:Y:S05]  /*0130*/  EXIT ;  /* 0x000000000000794d */ /* 0x000fea0003800000 */
.L_x_2:
        /* <DEDUP_REMOVED lines=12> */
.L_x_4:


//--------------------- .nv.global.init           --------------------------
	.section	.nv.global.init,"aw",@progbits
.nv.global.init:
	.type		$str,@object
	.size		$str,(.L_0 - $str)
$str:
        /*0000*/ 	.byte	0x74, 0x68, 0x72, 0x65, 0x61, 0x64, 0x5f, 0x69, 0x64, 0x20, 0x28, 0x25, 0x64, 0x2c, 0x25, 0x64
        /*0010*/ 	.byte	0x29, 0x20, 0x62, 0x6c, 0x6f, 0x63, 0x6b, 0x5f, 0x69, 0x64, 0x20, 0x28, 0x25, 0x64, 0x2c, 0x25
        /*0020*/ 	.byte	0x64, 0x29, 0x20, 0x63, 0x6f, 0x6f, 0x72, 0x64, 0x69, 0x6e, 0x61, 0x74, 0x65, 0x28, 0x25, 0x64
        /*0030*/ 	.byte	0x2c, 0x25, 0x64, 0x29, 0x67, 0x6c, 0x6f, 0x62, 0x61, 0x6c, 0x20, 0x69, 0x6e, 0x64, 0x65, 0x78
        /*0040*/ 	.byte	0x20, 0x25, 0x32, 0x64, 0x20, 0x69, 0x76, 0x61, 0x6c, 0x20, 0x25, 0x32, 0x64, 0x0a, 0x00
.L_0:


//--------------------- .nv.shared.reserved.0     --------------------------
	.section	.nv.shared.reserved.0,"aw",@nobits
	.weak		__nv_reservedSMEM_offset_0_alias
	.size		__nv_reservedSMEM_offset_0_alias, 0, 64
	.other		__nv_reservedSMEM_offset_0_alias,@"STO_CUDA_RESERVED_SHARED STV_DEFAULT"
__nv_reservedSMEM_offset_0_alias:
	.zero		0
	.zero		64


//--------------------- .nv.constant0._Z16printThreadIndexPiii --------------------------
	.section	.nv.constant0._Z16printThreadIndexPiii,"a",@progbits
	.sectionflags	@""
	.align	4
.nv.constant0._Z16printThreadIndexPiii:
	.zero		912


//--------------------- .nv.constant0._Z14sumArraysOnGPUPfS_S_i --------------------------
	.section	.nv.constant0._Z14sumArraysOnGPUPfS_S_i,"a",@progbits
	.sectionflags	@""
	.align	4
.nv.constant0._Z14sumArraysOnGPUPfS_S_i:
	.zero		924


//--------------------- SYMBOLS --------------------------

	.type		.nv.reservedSmem.offset0,@object
	.size		.nv.reservedSmem.offset0,0x4
	.type		vprintf,@function
